//
// Generated by NVIDIA NVVM Compiler
//
// Compiler Build ID: CL-36424714
// Cuda compilation tools, release 13.0, V13.0.88
// Based on NVVM 20.0.0
//

.version 9.0
.target sm_100
.address_size 64

	// .globl	_Z20matrixMultiplySharedPdS_S_i
// _ZZ20matrixMultiplySharedPdS_S_iE5tileA has been demoted
// _ZZ20matrixMultiplySharedPdS_S_iE5tileB has been demoted

.visible .entry _Z20matrixMultiplySharedPdS_S_i(
	.param .u64 .ptr .align 1 _Z20matrixMultiplySharedPdS_S_i_param_0,
	.param .u64 .ptr .align 1 _Z20matrixMultiplySharedPdS_S_i_param_1,
	.param .u64 .ptr .align 1 _Z20matrixMultiplySharedPdS_S_i_param_2,
	.param .u32 _Z20matrixMultiplySharedPdS_S_i_param_3
)
{
	.reg .pred 	%p<15>;
	.reg .b32 	%r<86>;
	.reg .b64 	%rd<13>;
	.reg .b64 	%fd<127>;
	// demoted variable
	.shared .align 8 .b8 _ZZ20matrixMultiplySharedPdS_S_iE5tileA[2048];
	// demoted variable
	.shared .align 8 .b8 _ZZ20matrixMultiplySharedPdS_S_iE5tileB[2048];
	ld.param.u64 	%rd3, [_Z20matrixMultiplySharedPdS_S_i_param_0];
	ld.param.u64 	%rd4, [_Z20matrixMultiplySharedPdS_S_i_param_1];
	ld.param.u64 	%rd5, [_Z20matrixMultiplySharedPdS_S_i_param_2];
	ld.param.u32 	%r36, [_Z20matrixMultiplySharedPdS_S_i_param_3];
	mov.u32 	%r1, %tid.x;
	mov.u32 	%r2, %tid.y;
	mov.u32 	%r37, %ctaid.x;
	mov.u32 	%r38, %ctaid.y;
	mov.u32 	%r3, %ntid.y;
	mad.lo.s32 	%r4, %r38, %r3, %r2;
	mov.u32 	%r5, %ntid.x;
	mad.lo.s32 	%r6, %r37, %r5, %r1;
	add.s32 	%r39, %r5, %r36;
	add.s32 	%r7, %r39, -1;
	setp.gt.u32 	%p1, %r5, %r7;
	mov.f64 	%fd125, 0d0000000000000000;
	@%p1 bra 	$L__BB0_20;
	shl.b32 	%r41, %r2, 7;
	mov.u32 	%r42, _ZZ20matrixMultiplySharedPdS_S_iE5tileA;
	add.s32 	%r8, %r42, %r41;
	mul.lo.s32 	%r9, %r36, %r6;
	shl.b32 	%r43, %r1, 3;
	mov.u32 	%r44, _ZZ20matrixMultiplySharedPdS_S_iE5tileB;
	add.s32 	%r10, %r44, %r43;
	and.b32  	%r11, %r5, 15;
	and.b32  	%r12, %r5, 7;
	and.b32  	%r13, %r5, 3;
	div.u32 	%r45, %r7, %r5;
	max.u32 	%r14, %r45, 1;
	cvta.to.global.u64 	%rd1, %rd3;
	cvta.to.global.u64 	%rd2, %rd4;
	mov.f64 	%fd125, 0d0000000000000000;
	mov.b32 	%r79, 0;
$L__BB0_2:
	mad.lo.s32 	%r16, %r79, %r5, %r1;
	mov.f64 	%fd116, 0d0000000000000000;
	max.s32 	%r46, %r4, %r16;
	setp.ge.s32 	%p2, %r46, %r36;
	@%p2 bra 	$L__BB0_4;
	mad.lo.s32 	%r47, %r16, %r36, %r4;
	mul.wide.s32 	%rd6, %r47, 8;
	add.s64 	%rd7, %rd1, %rd6;
	ld.global.f64 	%fd116, [%rd7];
$L__BB0_4:
	shl.b32 	%r48, %r1, 3;
	add.s32 	%r49, %r8, %r48;
	st.shared.f64 	[%r49], %fd116;
	mad.lo.s32 	%r17, %r79, %r3, %r2;
	mov.f64 	%fd117, 0d0000000000000000;
	max.s32 	%r50, %r6, %r17;
	setp.ge.s32 	%p3, %r50, %r36;
	@%p3 bra 	$L__BB0_6;
	add.s32 	%r51, %r17, %r9;
	mul.wide.s32 	%rd8, %r51, 8;
	add.s64 	%rd9, %rd2, %rd8;
	ld.global.f64 	%fd117, [%rd9];
$L__BB0_6:
	setp.lt.u32 	%p4, %r5, 16;
	shl.b32 	%r53, %r2, 7;
	mov.u32 	%r54, _ZZ20matrixMultiplySharedPdS_S_iE5tileB;
	add.s32 	%r55, %r54, %r53;
	add.s32 	%r57, %r55, %r48;
	st.shared.f64 	[%r57], %fd117;
	bar.sync 	0;
	mov.b32 	%r84, 0;
	@%p4 bra 	$L__BB0_9;
	mov.u32 	%r59, _ZZ20matrixMultiplySharedPdS_S_iE5tileA;
	add.s32 	%r60, %r53, %r59;
	add.s32 	%r81, %r60, 64;
	add.s32 	%r63, %r48, %r54;
	add.s32 	%r80, %r63, 1024;
	and.b32  	%r64, %r5, -16;
	neg.s32 	%r82, %r64;
$L__BB0_8:
	.pragma "nounroll";
	and.b32  	%r84, %r5, 2032;
	ld.shared.f64 	%fd26, [%r81+-64];
	ld.shared.f64 	%fd27, [%r80+-1024];
	fma.rn.f64 	%fd28, %fd26, %fd27, %fd125;
	ld.shared.f64 	%fd29, [%r81+-56];
	ld.shared.f64 	%fd30, [%r80+-896];
	fma.rn.f64 	%fd31, %fd29, %fd30, %fd28;
	ld.shared.f64 	%fd32, [%r81+-48];
	ld.shared.f64 	%fd33, [%r80+-768];
	fma.rn.f64 	%fd34, %fd32, %fd33, %fd31;
	ld.shared.f64 	%fd35, [%r81+-40];
	ld.shared.f64 	%fd36, [%r80+-640];
	fma.rn.f64 	%fd37, %fd35, %fd36, %fd34;
	ld.shared.f64 	%fd38, [%r81+-32];
	ld.shared.f64 	%fd39, [%r80+-512];
	fma.rn.f64 	%fd40, %fd38, %fd39, %fd37;
	ld.shared.f64 	%fd41, [%r81+-24];
	ld.shared.f64 	%fd42, [%r80+-384];
	fma.rn.f64 	%fd43, %fd41, %fd42, %fd40;
	ld.shared.f64 	%fd44, [%r81+-16];
	ld.shared.f64 	%fd45, [%r80+-256];
	fma.rn.f64 	%fd46, %fd44, %fd45, %fd43;
	ld.shared.f64 	%fd47, [%r81+-8];
	ld.shared.f64 	%fd48, [%r80+-128];
	fma.rn.f64 	%fd49, %fd47, %fd48, %fd46;
	ld.shared.f64 	%fd50, [%r81];
	ld.shared.f64 	%fd51, [%r80];
	fma.rn.f64 	%fd52, %fd50, %fd51, %fd49;
	ld.shared.f64 	%fd53, [%r81+8];
	ld.shared.f64 	%fd54, [%r80+128];
	fma.rn.f64 	%fd55, %fd53, %fd54, %fd52;
	ld.shared.f64 	%fd56, [%r81+16];
	ld.shared.f64 	%fd57, [%r80+256];
	fma.rn.f64 	%fd58, %fd56, %fd57, %fd55;
	ld.shared.f64 	%fd59, [%r81+24];
	ld.shared.f64 	%fd60, [%r80+384];
	fma.rn.f64 	%fd61, %fd59, %fd60, %fd58;
	ld.shared.f64 	%fd62, [%r81+32];
	ld.shared.f64 	%fd63, [%r80+512];
	fma.rn.f64 	%fd64, %fd62, %fd63, %fd61;
	ld.shared.f64 	%fd65, [%r81+40];
	ld.shared.f64 	%fd66, [%r80+640];
	fma.rn.f64 	%fd67, %fd65, %fd66, %fd64;
	ld.shared.f64 	%fd68, [%r81+48];
	ld.shared.f64 	%fd69, [%r80+768];
	fma.rn.f64 	%fd70, %fd68, %fd69, %fd67;
	ld.shared.f64 	%fd71, [%r81+56];
	ld.shared.f64 	%fd72, [%r80+896];
	fma.rn.f64 	%fd125, %fd71, %fd72, %fd70;
	add.s32 	%r82, %r82, 16;
	add.s32 	%r81, %r81, 128;
	add.s32 	%r80, %r80, 2048;
	setp.ne.s32 	%p5, %r82, 0;
	@%p5 bra 	$L__BB0_8;
$L__BB0_9:
	setp.eq.s32 	%p6, %r11, 0;
	@%p6 bra 	$L__BB0_19;
	add.s32 	%r65, %r11, -1;
	setp.lt.u32 	%p7, %r65, 7;
	@%p7 bra 	$L__BB0_12;
	shl.b32 	%r66, %r84, 3;
	add.s32 	%r67, %r8, %r66;
	ld.shared.f64 	%fd74, [%r67];
	shl.b32 	%r68, %r84, 7;
	add.s32 	%r69, %r10, %r68;
	ld.shared.f64 	%fd75, [%r69];
	fma.rn.f64 	%fd76, %fd74, %fd75, %fd125;
	ld.shared.f64 	%fd77, [%r67+8];
	ld.shared.f64 	%fd78, [%r69+128];
	fma.rn.f64 	%fd79, %fd77, %fd78, %fd76;
	ld.shared.f64 	%fd80, [%r67+16];
	ld.shared.f64 	%fd81, [%r69+256];
	fma.rn.f64 	%fd82, %fd80, %fd81, %fd79;
	ld.shared.f64 	%fd83, [%r67+24];
	ld.shared.f64 	%fd84, [%r69+384];
	fma.rn.f64 	%fd85, %fd83, %fd84, %fd82;
	ld.shared.f64 	%fd86, [%r67+32];
	ld.shared.f64 	%fd87, [%r69+512];
	fma.rn.f64 	%fd88, %fd86, %fd87, %fd85;
	ld.shared.f64 	%fd89, [%r67+40];
	ld.shared.f64 	%fd90, [%r69+640];
	fma.rn.f64 	%fd91, %fd89, %fd90, %fd88;
	ld.shared.f64 	%fd92, [%r67+48];
	ld.shared.f64 	%fd93, [%r69+768];
	fma.rn.f64 	%fd94, %fd92, %fd93, %fd91;
	ld.shared.f64 	%fd95, [%r67+56];
	ld.shared.f64 	%fd96, [%r69+896];
	fma.rn.f64 	%fd125, %fd95, %fd96, %fd94;
	add.s32 	%r84, %r84, 8;
$L__BB0_12:
	setp.eq.s32 	%p8, %r12, 0;
	@%p8 bra 	$L__BB0_19;
	add.s32 	%r70, %r12, -1;
	setp.lt.u32 	%p9, %r70, 3;
	@%p9 bra 	$L__BB0_15;
	shl.b32 	%r71, %r84, 3;
	add.s32 	%r72, %r8, %r71;
	ld.shared.f64 	%fd98, [%r72];
	shl.b32 	%r73, %r84, 7;
	add.s32 	%r74, %r10, %r73;
	ld.shared.f64 	%fd99, [%r74];
	fma.rn.f64 	%fd100, %fd98, %fd99, %fd125;
	ld.shared.f64 	%fd101, [%r72+8];
	ld.shared.f64 	%fd102, [%r74+128];
	fma.rn.f64 	%fd103, %fd101, %fd102, %fd100;
	ld.shared.f64 	%fd104, [%r72+16];
	ld.shared.f64 	%fd105, [%r74+256];
	fma.rn.f64 	%fd106, %fd104, %fd105, %fd103;
	ld.shared.f64 	%fd107, [%r72+24];
	ld.shared.f64 	%fd108, [%r74+384];
	fma.rn.f64 	%fd125, %fd107, %fd108, %fd106;
	add.s32 	%r84, %r84, 4;
$L__BB0_15:
	setp.eq.s32 	%p10, %r13, 0;
	@%p10 bra 	$L__BB0_19;
	setp.eq.s32 	%p11, %r13, 1;
	shl.b32 	%r75, %r84, 3;
	add.s32 	%r33, %r8, %r75;
	ld.shared.f64 	%fd109, [%r33];
	shl.b32 	%r76, %r84, 7;
	add.s32 	%r34, %r10, %r76;
	ld.shared.f64 	%fd110, [%r34];
	fma.rn.f64 	%fd125, %fd109, %fd110, %fd125;
	@%p11 bra 	$L__BB0_19;
	setp.eq.s32 	%p12, %r13, 2;
	ld.shared.f64 	%fd111, [%r33+8];
	ld.shared.f64 	%fd112, [%r34+128];
	fma.rn.f64 	%fd125, %fd111, %fd112, %fd125;
	@%p12 bra 	$L__BB0_19;
	ld.shared.f64 	%fd113, [%r33+16];
	ld.shared.f64 	%fd114, [%r34+256];
	fma.rn.f64 	%fd125, %fd113, %fd114, %fd125;
$L__BB0_19:
	bar.sync 	0;
	add.s32 	%r79, %r79, 1;
	setp.ne.s32 	%p13, %r79, %r14;
	@%p13 bra 	$L__BB0_2;
$L__BB0_20:
	max.s32 	%r77, %r4, %r6;
	setp.ge.s32 	%p14, %r77, %r36;
	@%p14 bra 	$L__BB0_22;
	mad.lo.s32 	%r78, %r36, %r6, %r4;
	cvta.to.global.u64 	%rd10, %rd5;
	mul.wide.s32 	%rd11, %r78, 8;
	add.s64 	%rd12, %rd10, %rd11;
	st.global.f64 	[%rd12], %fd125;
$L__BB0_22:
	ret;

}


// ===== COMPILED SASS (sm_100) =====

	.target	sm_100

	.elftype	@"ET_EXEC"


//--------------------- .note.nv.tkinfo           --------------------------
	.section	.note.nv.tkinfo,"",@"SHT_NOTE"
	.sectionflags	@"SHF_NOTE_NV_TKINFO"
	.tkinfo
        /*0018*/ 	.word	0x00000002
        /*0030*/ 	.string	""
        /*0030*/ 	.string	"ptxas"
        /*0030*/ 	.string	"Cuda compilation tools, release 13.0, V13.0.88"
        /*0030*/ 	.string	"Build cuda_13.0.r13.0/compiler.36424714_0"
        /*0030*/ 	.string	"-arch sm_100 -m 64 "



//--------------------- .note.nv.cuinfo           --------------------------
	.section	.note.nv.cuinfo,"",@"SHT_NOTE"
	.sectionflags	@"SHF_NOTE_NV_CUINFO"
        /*0018*/ 	.short	0x0002
        /*001a*/ 	.short	0x0064
        /*001c*/ 	.short	0x0082
	.zero		2


//--------------------- .nv.info                  --------------------------
	.section	.nv.info,"",@"SHT_CUDA_INFO"
	.align	4


	//----- nvinfo : EIATTR_REGCOUNT
	.align		4
        /*0000*/ 	.byte	0x04, 0x2f
        /*0002*/ 	.short	(.L_1 - .L_0)
	.align		4
.L_0:
        /*0004*/ 	.word	index@(_Z20matrixMultiplySharedPdS_S_i)
        /*0008*/ 	.word	0x0000001e


	//----- nvinfo : EIATTR_FRAME_SIZE
	.align		4
.L_1:
        /*000c*/ 	.byte	0x04, 0x11
        /*000e*/ 	.short	(.L_3 - .L_2)
	.align		4
.L_2:
        /*0010*/ 	.word	index@(_Z20matrixMultiplySharedPdS_S_i)
        /*0014*/ 	.word	0x00000000


	//----- nvinfo : EIATTR_MIN_STACK_SIZE
	.align		4
.L_3:
        /*0018*/ 	.byte	0x04, 0x12
        /*001a*/ 	.short	(.L_5 - .L_4)
	.align		4
.L_4:
        /*001c*/ 	.word	index@(_Z20matrixMultiplySharedPdS_S_i)
        /*0020*/ 	.word	0x00000000
.L_5:


//--------------------- .nv.compat                --------------------------
	.section	.nv.compat,"",@"SHT_CUDA_COMPAT_INFO"
	.align	4
        /*0000*/ 	.byte	0x02, 0x09, 0x00, 0x00, 0x02, 0x02, 0x01, 0x00, 0x02, 0x05, 0x05, 0x00, 0x03, 0x07, 0x01, 0x01
        /*0010*/ 	.byte	0x02, 0x03, 0x00, 0x00, 0x02, 0x06, 0x01, 0x00, 0x04, 0x0b, 0x08, 0x00, 0x01, 0x00, 0x00, 0x00
        /*0020*/ 	.byte	0x00, 0x00, 0x00, 0x00


//--------------------- .nv.info._Z20matrixMultiplySharedPdS_S_i --------------------------
	.section	.nv.info._Z20matrixMultiplySharedPdS_S_i,"",@"SHT_CUDA_INFO"
	.sectionflags	@""
	.align	4


	//----- nvinfo : EIATTR_CUDA_API_VERSION
	.align		4
        /*0000*/ 	.byte	0x04, 0x37
        /*0002*/ 	.short	(.L_7 - .L_6)
.L_6:
        /*0004*/ 	.word	0x00000082


	//----- nvinfo : EIATTR_KPARAM_INFO
	.align		4
.L_7:
        /*0008*/ 	.byte	0x04, 0x17
        /*000a*/ 	.short	(.L_9 - .L_8)
.L_8:
        /*000c*/ 	.word	0x00000000
        /*0010*/ 	.short	0x0003
        /*0012*/ 	.short	0x0018
        /*0014*/ 	.byte	0x00, 0xf0, 0x11, 0x00


	//----- nvinfo : EIATTR_KPARAM_INFO
	.align		4
.L_9:
        /*0018*/ 	.byte	0x04, 0x17
        /*001a*/ 	.short	(.L_11 - .L_10)
.L_10:
        /*001c*/ 	.word	0x00000000
        /*0020*/ 	.short	0x0002
        /*0022*/ 	.short	0x0010
        /*0024*/ 	.byte	0x00, 0xf5, 0x21, 0x00


	//----- nvinfo : EIATTR_KPARAM_INFO
	.align		4
.L_11:
        /*0028*/ 	.byte	0x04, 0x17
        /*002a*/ 	.short	(.L_13 - .L_12)
.L_12:
        /*002c*/ 	.word	0x00000000
        /*0030*/ 	.short	0x0001
        /*0032*/ 	.short	0x0008
        /*0034*/ 	.byte	0x00, 0xf5, 0x21, 0x00


	//----- nvinfo : EIATTR_KPARAM_INFO
	.align		4
.L_13:
        /*0038*/ 	.byte	0x04, 0x17
        /*003a*/ 	.short	(.L_15 - .L_14)
.L_14:
        /*003c*/ 	.word	0x00000000
        /*0040*/ 	.short	0x0000
        /*0042*/ 	.short	0x0000
        /*0044*/ 	.byte	0x00, 0xf5, 0x21, 0x00


	//----- nvinfo : EIATTR_SPARSE_MMA_MASK
	.align		4
.L_15:
        /*0048*/ 	.byte	0x03, 0x50
        /*004a*/ 	.short	0x0000


	//----- nvinfo : EIATTR_MAXREG_COUNT
	.align		4
        /*004c*/ 	.byte	0x03, 0x1b
        /*004e*/ 	.short	0x00ff


	//----- nvinfo : EIATTR_NUM_BARRIERS
	.align		4
        /*0050*/ 	.byte	0x02, 0x4c
        /*0052*/ 	.byte	0x01
	.zero		1


	//----- nvinfo : EIATTR_MERCURY_ISA_VERSION
	.align		4
        /*0054*/ 	.byte	0x03, 0x5f
        /*0056*/ 	.short	0x0101


	//----- nvinfo : EIATTR_VRC_CTA_INIT_COUNT
	.align		4
        /*0058*/ 	.byte	0x02, 0x4a
	.zero		1
	.zero		1


	//----- nvinfo : EIATTR_EXIT_INSTR_OFFSETS
	.align		4
        /*005c*/ 	.byte	0x04, 0x1c
        /*005e*/ 	.short	(.L_17 - .L_16)


	//   ....[0]....
.L_16:
        /*0060*/ 	.word	0x00000c60


	//   ....[1]....
        /*0064*/ 	.word	0x00000cb0


	//----- nvinfo : EIATTR_CBANK_PARAM_SIZE
	.align		4
.L_17:
        /*0068*/ 	.byte	0x03, 0x19
        /*006a*/ 	.short	0x001c


	//----- nvinfo : EIATTR_PARAM_CBANK
	.align		4
        /*006c*/ 	.byte	0x04, 0x0a
        /*006e*/ 	.short	(.L_19 - .L_18)
	.align		4
.L_18:
        /*0070*/ 	.word	index@(.nv.constant0._Z20matrixMultiplySharedPdS_S_i)
        /*0074*/ 	.short	0x0380
        /*0076*/ 	.short	0x001c


	//----- nvinfo : EIATTR_SW_WAR
	.align		4
.L_19:
        /*0078*/ 	.byte	0x04, 0x36
        /*007a*/ 	.short	(.L_21 - .L_20)
.L_20:
        /*007c*/ 	.word	0x00000008
.L_21:


//--------------------- .nv.callgraph             --------------------------
	.section	.nv.callgraph,"",@"SHT_CUDA_CALLGRAPH"
	.align	4
	.sectionentsize	8
	.align		4
        /*0000*/ 	.word	0x00000000
	.align		4
        /*0004*/ 	.word	0xffffffff
	.align		4
        /*0008*/ 	.word	0x00000000
	.align		4
        /*000c*/ 	.word	0xfffffffe
	.align		4
        /*0010*/ 	.word	0x00000000
	.align		4
        /*0014*/ 	.word	0xfffffffd
	.align		4
        /*0018*/ 	.word	0x00000000
	.align		4
        /*001c*/ 	.word	0xfffffffc


//--------------------- .text._Z20matrixMultiplySharedPdS_S_i --------------------------
	.section	.text._Z20matrixMultiplySharedPdS_S_i,"ax",@progbits
	.align	128
        .global         _Z20matrixMultiplySharedPdS_S_i
        .type           _Z20matrixMultiplySharedPdS_S_i,@function
        .size           _Z20matrixMultiplySharedPdS_S_i,(.L_x_8 - _Z20matrixMultiplySharedPdS_S_i)
        .other          _Z20matrixMultiplySharedPdS_S_i,@"STO_CUDA_ENTRY STV_DEFAULT"
_Z20matrixMultiplySharedPdS_S_i:
.text._Z20matrixMultiplySharedPdS_S_i:
[----:B------:R-:W-:Y:S08]  /*0000*/  LDC R1, c[0x0][0x37c] ;  /* 0x0000df00ff017b82 */ /* 0x000ff00000000800 */
[----:B------:R-:W0:Y:S01]  /*0010*/  LDC R0, c[0x0][0x364] ;  /* 0x0000d900ff007b82 */ /* 0x000e220000000800 */
[----:B------:R-:W1:Y:S01]  /*0020*/  LDCU UR10, c[0x0][0x398] ;  /* 0x00007300ff0a77ac */ /* 0x000e620008000800 */
[----:B------:R-:W0:Y:S01]  /*0030*/  S2R R3, SR_TID.Y ;  /* 0x0000000000037919 */ /* 0x000e220000002200 */
[----:B------:R-:W-:Y:S01]  /*0040*/  CS2R R24, SRZ ;  /* 0x0000000000187805 */ /* 0x000fe2000001ff00 */
[----:B------:R-:W2:Y:S01]  /*0050*/  LDCU.64 UR8, c[0x0][0x358] ;  /* 0x00006b00ff0877ac */ /* 0x000ea20008000a00 */
[----:B------:R-:W3:Y:S03]  /*0060*/  S2R R5, SR_TID.X ;  /* 0x0000000000057919 */ /* 0x000ee60000002100 */
[----:B------:R-:W1:Y:S08]  /*0070*/  LDC R2, c[0x0][0x360] ;  /* 0x0000d800ff027b82 */ /* 0x000e700000000800 */
[----:B------:R-:W0:Y:S08]  /*0080*/  S2UR UR5, SR_CTAID.Y ;  /* 0x00000000000579c3 */ /* 0x000e300000002600 */
[----:B------:R-:W3:Y:S01]  /*0090*/  S2UR UR4, SR_CTAID.X ;  /* 0x00000000000479c3 */ /* 0x000ee20000002500 */
[----:B-1----:R-:W-:-:S04]  /*00a0*/  VIADD R4, R2, UR10 ;  /* 0x0000000a02047c36 */ /* 0x002fc80008000000 */
[----:B------:R-:W-:Y:S02]  /*00b0*/  VIADD R9, R4, 0xffffffff ;  /* 0xffffffff04097836 */ /* 0x000fe40000000000 */
[----:B0-----:R-:W-:-:S03]  /*00c0*/  IMAD R20, R0, UR5, R3 ;  /* 0x0000000500147c24 */ /* 0x001fc6000f8e0203 */
[C---:B------:R-:W-:Y:S01]  /*00d0*/  ISETP.GT.U32.AND P0, PT, R2.reuse, R9, PT ;  /* 0x000000090200720c */ /* 0x040fe20003f04070 */
[----:B---3--:R-:W-:-:S12]  /*00e0*/  IMAD R19, R2, UR4, R5 ;  /* 0x0000000402137c24 */ /* 0x008fd8000f8e0205 */
[----:B--2---:R-:W-:Y:S05]  /*00f0*/  @P0 BRA `(.L_x_0) ;  /* 0x0000000800d00947 */ /* 0x004fea0003800000 */
[----:B------:R-:W0:Y:S01]  /*0100*/  I2F.U32.RP R4, R2 ;  /* 0x0000000200047306 */ /* 0x000e220000209000 */
[----:B------:R-:W1:Y:S01]  /*0110*/  S2UR UR6, SR_CgaCtaId ;  /* 0x00000000000679c3 */ /* 0x000e620000008800 */
[C---:B------:R-:W-:Y:S01]  /*0120*/  ISETP.NE.U32.AND P2, PT, R2.reuse, RZ, PT ;  /* 0x000000ff0200720c */ /* 0x040fe20003f45070 */
[----:B------:R-:W-:Y:S01]  /*0130*/  UMOV UR4, 0x400 ;  /* 0x0000040000047882 */ /* 0x000fe20000000000 */
[----:B------:R-:W-:Y:S01]  /*0140*/  LOP3.LUT R16, R2, 0xf, RZ, 0xc0, !PT ;  /* 0x0000000f02107812 */ /* 0x000fe200078ec0ff */
[----:B------:R-:W-:Y:S01]  /*0150*/  UIADD3 UR5, UPT, UPT, UR4, 0x800, URZ ;  /* 0x0000080004057890 */ /* 0x000fe2000fffe0ff */
[----:B------:R-:W-:Y:S02]  /*0160*/  CS2R R24, SRZ ;  /* 0x0000000000187805 */ /* 0x000fe4000001ff00 */
[----:B0-----:R-:W0:Y:S01]  /*0170*/  MUFU.RCP R4, R4 ;  /* 0x0000000400047308 */ /* 0x001e220000001000 */
[----:B-1----:R-:W-:Y:S02]  /*0180*/  ULEA UR5, UR6, UR5, 0x18 ;  /* 0x0000000506057291 */ /* 0x002fe4000f8ec0ff */
[----:B------:R-:W-:-:S04]  /*0190*/  ULEA UR4, UR6, UR4, 0x18 ;  /* 0x0000000406047291 */ /* 0x000fc8000f8ec0ff */
[----:B------:R-:W-:Y:S01]  /*01a0*/  LEA R17, R5, UR5, 0x3 ;  /* 0x0000000505117c11 */ /* 0x000fe2000f8e18ff */
[----:B0-----:R-:W-:Y:S01]  /*01b0*/  VIADD R6, R4, 0xffffffe ;  /* 0x0ffffffe04067836 */ /* 0x001fe20000000000 */
[----:B------:R-:W-:Y:S01]  /*01c0*/  LEA R18, R3, UR4, 0x7 ;  /* 0x0000000403127c11 */ /* 0x000fe2000f8e38ff */
[----:B------:R-:W-:Y:S02]  /*01d0*/  UMOV UR4, URZ ;  /* 0x000000ff00047c82 */ /* 0x000fe40008000000 */
[----:B------:R0:W1:Y:S02]  /*01e0*/  F2I.FTZ.U32.TRUNC.NTZ R7, R6 ;  /* 0x0000000600077305 */ /* 0x000064000021f000 */
[----:B0-----:R-:W-:Y:S02]  /*01f0*/  IMAD.MOV.U32 R6, RZ, RZ, RZ ;  /* 0x000000ffff067224 */ /* 0x001fe400078e00ff */
[----:B-1----:R-:W-:-:S04]  /*0200*/  IMAD.MOV R11, RZ, RZ, -R7 ;  /* 0x000000ffff0b7224 */ /* 0x002fc800078e0a07 */
[----:B------:R-:W-:-:S04]  /*0210*/  IMAD R11, R11, R2, RZ ;  /* 0x000000020b0b7224 */ /* 0x000fc800078e02ff */
[----:B------:R-:W-:Y:S01]  /*0220*/  IMAD.HI.U32 R8, R7, R11, R6 ;  /* 0x0000000b07087227 */ /* 0x000fe200078e0006 */
[----:B------:R-:W-:-:S05]  /*0230*/  LOP3.LUT R6, R2, 0x3, RZ, 0xc0, !PT ;  /* 0x0000000302067812 */ /* 0x000fca00078ec0ff */
[----:B------:R-:W-:-:S05]  /*0240*/  IMAD.HI.U32 R8, R8, R9, RZ ;  /* 0x0000000908087227 */ /* 0x000fca00078e00ff */
[----:B------:R-:W-:-:S05]  /*0250*/  IADD3 R7, PT, PT, -R8, RZ, RZ ;  /* 0x000000ff08077210 */ /* 0x000fca0007ffe1ff */
[C---:B------:R-:W-:Y:S01]  /*0260*/  IMAD R9, R2.reuse, R7, R9 ;  /* 0x0000000702097224 */ /* 0x040fe200078e0209 */
[----:B------:R-:W-:-:S04]  /*0270*/  LOP3.LUT R7, R2, 0x7, RZ, 0xc0, !PT ;  /* 0x0000000702077812 */ /* 0x000fc800078ec0ff */
[----:B------:R-:W-:-:S13]  /*0280*/  ISETP.GE.U32.AND P0, PT, R9, R2, PT ;  /* 0x000000020900720c */ /* 0x000fda0003f06070 */
[----:B------:R-:W-:Y:S02]  /*0290*/  @P0 IMAD.IADD R9, R9, 0x1, -R2 ;  /* 0x0000000109090824 */ /* 0x000fe400078e0a02 */
[----:B------:R-:W-:-:S03]  /*02a0*/  @P0 VIADD R8, R8, 0x1 ;  /* 0x0000000108080836 */ /* 0x000fc60000000000 */
[----:B------:R-:W-:-:S13]  /*02b0*/  ISETP.GE.U32.AND P1, PT, R9, R2, PT ;  /* 0x000000020900720c */ /* 0x000fda0003f26070 */
[----:B------:R-:W-:Y:S01]  /*02c0*/  @P1 VIADD R8, R8, 0x1 ;  /* 0x0000000108081836 */ /* 0x000fe20000000000 */
[----:B------:R-:W-:-:S04]  /*02d0*/  @!P2 LOP3.LUT R8, RZ, R2, RZ, 0x33, !PT ;  /* 0x00000002ff08a212 */ /* 0x000fc800078e33ff */
[----:B------:R-:W-:-:S07]  /*02e0*/  VIMNMX.U32 R4, PT, PT, R8, 0x1, !PT ;  /* 0x0000000108047848 */ /* 0x000fce0007fe0000 */
.L_x_6:
[----:B0-----:R-:W0:Y:S01]  /*02f0*/  LDCU UR10, c[0x0][0x398] ;  /* 0x00007300ff0a77ac */ /* 0x001e220008000800 */
[----:B------:R-:W-:Y:S01]  /*0300*/  IMAD R11, R2, UR4, R5 ;  /* 0x00000004020b7c24 */ /* 0x000fe2000f8e0205 */
[----:B------:R-:W-:Y:S01]  /*0310*/  CS2R R14, SRZ ;  /* 0x00000000000e7805 */ /* 0x000fe2000001ff00 */
[----:B------:R-:W-:-:S03]  /*0320*/  IMAD R10, R0, UR4, R3 ;  /* 0x00000004000a7c24 */ /* 0x000fc6000f8e0203 */
[----:B------:R-:W-:Y:S02]  /*0330*/  VIMNMX R8, PT, PT, R20, R11, !PT ;  /* 0x0000000b14087248 */ /* 0x000fe40007fe0100 */
[----:B------:R-:W-:Y:S02]  /*0340*/  VIMNMX R9, PT, PT, R19, R10, !PT ;  /* 0x0000000a13097248 */ /* 0x000fe40007fe0100 */
[----:B0-----:R-:W-:Y:S02]  /*0350*/  ISETP.GE.AND P0, PT, R8, UR10, PT ;  /* 0x0000000a08007c0c */ /* 0x001fe4000bf06270 */
[----:B------:R-:W-:-:S11]  /*0360*/  ISETP.GE.AND P1, PT, R9, UR10, PT ;  /* 0x0000000a09007c0c */ /* 0x000fd6000bf26270 */
[----:B------:R-:W0:Y:S01]  /*0370*/  @!P0 LDC.64 R12, c[0x0][0x380] ;  /* 0x0000e000ff0c8b82 */ /* 0x000e220000000a00 */
[----:B------:R-:W-:Y:S02]  /*0380*/  @!P0 IMAD R11, R11, UR10, R20 ;  /* 0x0000000a0b0b8c24 */ /* 0x000fe4000f8e0214 */
[----:B------:R-:W-:-:S05]  /*0390*/  @!P1 IMAD R21, R19, UR10, R10 ;  /* 0x0000000a13159c24 */ /* 0x000fca000f8e020a */
[----:B------:R-:W1:Y:S01]  /*03a0*/  @!P1 LDC.64 R8, c[0x0][0x388] ;  /* 0x0000e200ff089b82 */ /* 0x000e620000000a00 */
[----:B0-----:R-:W-:Y:S01]  /*03b0*/  @!P0 IMAD.WIDE R12, R11, 0x8, R12 ;  /* 0x000000080b0c8825 */ /* 0x001fe200078e020c */
[----:B------:R-:W-:-:S04]  /*03c0*/  CS2R R10, SRZ ;  /* 0x00000000000a7805 */ /* 0x000fc8000001ff00 */
[----:B------:R-:W2:Y:S01]  /*03d0*/  @!P0 LDG.E.64 R14, desc[UR8][R12.64] ;  /* 0x000000080c0e8981 */ /* 0x000ea2000c1e1b00 */
[----:B-1----:R-:W-:-:S05]  /*03e0*/  @!P1 IMAD.WIDE R8, R21, 0x8, R8 ;  /* 0x0000000815089825 */ /* 0x002fca00078e0208 */
[----:B------:R-:W3:Y:S01]  /*03f0*/  @!P1 LDG.E.64 R10, desc[UR8][R8.64] ;  /* 0x00000008080a9981 */ /* 0x000ee2000c1e1b00 */
[----:B------:R-:W0:Y:S01]  /*0400*/  S2UR UR7, SR_CgaCtaId ;  /* 0x00000000000779c3 */ /* 0x000e220000008800 */
[----:B------:R-:W-:Y:S02]  /*0410*/  UMOV UR5, 0x400 ;  /* 0x0000040000057882 */ /* 0x000fe40000000000 */
[----:B------:R-:W-:Y:S01]  /*0420*/  UIADD3 UR6, UPT, UPT, UR5, 0x800, URZ ;  /* 0x0000080005067890 */ /* 0x000fe2000fffe0ff */
[----:B------:R-:W-:Y:S01]  /*0430*/  ISETP.GE.U32.AND P0, PT, R2, 0x10, PT ;  /* 0x000000100200780c */ /* 0x000fe20003f06070 */
[----:B------:R-:W-:Y:S02]  /*0440*/  IMAD R23, R5, 0x8, R18 ;  /* 0x0000000805177824 */ /* 0x000fe400078e0212 */
[----:B0-----:R-:W-:-:S06]  /*0450*/  ULEA UR6, UR7, UR6, 0x18 ;  /* 0x0000000607067291 */ /* 0x001fcc000f8ec0ff */
[----:B------:R-:W-:-:S04]  /*0460*/  LEA R22, R3, UR6, 0x7 ;  /* 0x0000000603167c11 */ /* 0x000fc8000f8e38ff */
[----:B------:R-:W-:Y:S01]  /*0470*/  LEA R27, R5, R22, 0x3 ;  /* 0x00000016051b7211 */ /* 0x000fe200078e18ff */
[----:B------:R-:W-:Y:S01]  /*0480*/  IMAD.MOV.U32 R21, RZ, RZ, RZ ;  /* 0x000000ffff157224 */ /* 0x000fe200078e00ff */
[----:B--2---:R0:W-:Y:S04]  /*0490*/  STS.64 [R23], R14 ;  /* 0x0000000e17007388 */ /* 0x0041e80000000a00 */
[----:B---3--:R0:W-:Y:S01]  /*04a0*/  STS.64 [R27], R10 ;  /* 0x0000000a1b007388 */ /* 0x0081e20000000a00 */
[----:B------:R-:W-:Y:S06]  /*04b0*/  BAR.SYNC.DEFER_BLOCKING 0x0 ;  /* 0x0000000000007b1d */ /* 0x000fec0000010000 */
[----:B------:R-:W-:Y:S05]  /*04c0*/  @!P0 BRA `(.L_x_1) ;  /* 0x0000000000d88947 */ /* 0x000fea0003800000 */
[----:B------:R-:W-:Y:S01]  /*04d0*/  ULEA UR5, UR7, UR5, 0x18 ;  /* 0x0000000507057291 */ /* 0x000fe2000f8ec0ff */
[C---:B------:R-:W-:Y:S02]  /*04e0*/  LOP3.LUT R13, R2.reuse, 0xfffffff0, RZ, 0xc0, !PT ;  /* 0xfffffff0020d7812 */ /* 0x040fe400078ec0ff */
[----:B------:R-:W-:Y:S02]  /*04f0*/  LEA R17, R5, UR6, 0x3 ;  /* 0x0000000605117c11 */ /* 0x000fe4000f8e18ff */
[----:B------:R-:W-:Y:S01]  /*0500*/  LOP3.LUT R12, R2, 0x7f0, RZ, 0xc0, !PT ;  /* 0x000007f0020c7812 */ /* 0x000fe200078ec0ff */
[----:B------:R-:W-:Y:S01]  /*0510*/  IMAD.MOV R13, RZ, RZ, -R13 ;  /* 0x000000ffff0d7224 */ /* 0x000fe200078e0a0d */
[----:B------:R-:W-:Y:S01]  /*0520*/  LEA R18, R3, UR5, 0x7 ;  /* 0x0000000503127c11 */ /* 0x000fe2000f8e38ff */
[----:B0-----:R-:W-:-:S04]  /*0530*/  VIADD R14, R17, 0x400 ;  /* 0x00000400110e7836 */ /* 0x001fc80000000000 */
[----:B------:R-:W-:-:S07]  /*0540*/  VIADD R15, R18, 0x40 ;  /* 0x00000040120f7836 */ /* 0x000fce0000000000 */
.L_x_2:
[----:B------:R-:W-:Y:S01]  /*0550*/  LDS.64 R22, [R14+-0x400] ;  /* 0xfffc00000e167984 */ /* 0x000fe20000000a00 */
[----:B------:R-:W-:-:S03]  /*0560*/  IADD3 R13, PT, PT, R13, 0x10, RZ ;  /* 0x000000100d0d7810 */ /* 0x000fc60007ffe0ff */
[----:B------:R-:W0:Y:S01]  /*0570*/  LDS.128 R8, [R15+-0x40] ;  /* 0xffffc0000f087984 */ /* 0x000e220000000c00 */
[----:B------:R-:W-:-:S03]  /*0580*/  ISETP.NE.AND P0, PT, R13, RZ, PT ;  /* 0x000000ff0d00720c */ /* 0x000fc60003f05270 */
[----:B------:R-:W1:Y:S01]  /*0590*/  LDS.64 R26, [R14+-0x380] ;  /* 0xfffc80000e1a7984 */ /* 0x000e620000000a00 */
[----:B0-----:R-:W-:-:S03]  /*05a0*/  DFMA R8, R8, R22, R24 ;  /* 0x000000160808722b */ /* 0x001fc60000000018 */
[----:B------:R-:W-:Y:S04]  /*05b0*/  LDS.64 R22, [R14+-0x300] ;  /* 0xfffd00000e167984 */ /* 0x000fe80000000a00 */
[----:B------:R-:W-:Y:S01]  /*05c0*/  LDS.64 R24, [R14+-0x280] ;  /* 0xfffd80000e187984 */ /* 0x000fe20000000a00 */
[----:B-1----:R-:W-:-:S03]  /*05d0*/  DFMA R26, R26, R10, R8 ;  /* 0x0000000a1a1a722b */ /* 0x002fc60000000008 */
[----:B------:R-:W0:Y:S05]  /*05e0*/  LDS.128 R8, [R15+-0x30] ;  /* 0xffffd0000f087984 */ /* 0x000e2a0000000c00 */
[----:B0-----:R-:W-:Y:S01]  /*05f0*/  DFMA R8, R8, R22, R26 ;  /* 0x000000160808722b */ /* 0x001fe2000000001a */
[----:B------:R-:W-:Y:S04]  /*0600*/  LDS.64 R22, [R14+-0x200] ;  /* 0xfffe00000e167984 */ /* 0x000fe80000000a00 */
[----:B------:R-:W-:Y:S03]  /*0610*/  LDS.64 R26, [R14+-0x180] ;  /* 0xfffe80000e1a7984 */ /* 0x000fe60000000a00 */
[----:B------:R-:W-:-:S02]  /*0620*/  DFMA R24, R24, R10, R8 ;  /* 0x0000000a1818722b */ /* 0x000fc40000000008 */
[----:B------:R-:W0:Y:S06]  /*0630*/  LDS.128 R8, [R15+-0x20] ;  /* 0xffffe0000f087984 */ /* 0x000e2c0000000c00 */
[----:B0-----:R-:W-:Y:S01]  /*0640*/  DFMA R8, R8, R22, R24 ;  /* 0x000000160808722b */ /* 0x001fe20000000018 */
[----:B------:R-:W-:Y:S04]  /*0650*/  LDS.64 R22, [R14+-0x100] ;  /* 0xffff00000e167984 */ /* 0x000fe80000000a00 */
[----:B------:R-:W-:Y:S03]  /*0660*/  LDS.64 R24, [R14+-0x80] ;  /* 0xffff80000e187984 */ /* 0x000fe60000000a00 */
[----:B------:R-:W-:-:S02]  /*0670*/  DFMA R26, R26, R10, R8 ;  /* 0x0000000a1a1a722b */ /* 0x000fc40000000008 */
[----:B------:R-:W0:Y:S06]  /*0680*/  LDS.128 R8, [R15+-0x10] ;  /* 0xfffff0000f087984 */ /* 0x000e2c0000000c00 */
[----:B0-----:R-:W-:Y:S01]  /*0690*/  DFMA R8, R8, R22, R26 ;  /* 0x000000160808722b */ /* 0x001fe2000000001a */
[----:B------:R-:W-:Y:S04]  /*06a0*/  LDS.64 R22, [R14] ;  /* 0x000000000e167984 */ /* 0x000fe80000000a00 */
[----:B------:R-:W-:Y:S03]  /*06b0*/  LDS.64 R26, [R14+0x80] ;  /* 0x000080000e1a7984 */ /* 0x000fe60000000a00 */
[----:B------:R-:W-:-:S02]  /*06c0*/  DFMA R24, R24, R10, R8 ;  /* 0x0000000a1818722b */ /* 0x000fc40000000008 */
[----:B------:R-:W0:Y:S06]  /*06d0*/  LDS.128 R8, [R15] ;  /* 0x000000000f087984 */ /* 0x000e2c0000000c00 */
[----:B0-----:R-:W-:Y:S01]  /*06e0*/  DFMA R8, R8, R22, R24 ;  /* 0x000000160808722b */ /* 0x001fe20000000018 */
[----:B------:R-:W-:Y:S04]  /*06f0*/  LDS.64 R22, [R14+0x100] ;  /* 0x000100000e167984 */ /* 0x000fe80000000a00 */
[----:B------:R-:W-:Y:S03]  /*0700*/  LDS.64 R24, [R14+0x180] ;  /* 0x000180000e187984 */ /* 0x000fe60000000a00 */
[----:B------:R-:W-:-:S02]  /*0710*/  DFMA R26, R26, R10, R8 ;  /* 0x0000000a1a1a722b */ /* 0x000fc40000000008 */
[----:B------:R-:W0:Y:S06]  /*0720*/  LDS.128 R8, [R15+0x10] ;  /* 0x000010000f087984 */ /* 0x000e2c0000000c00 */
[----:B0-----:R-:W-:Y:S01]  /*0730*/  DFMA R8, R8, R22, R26 ;  /* 0x000000160808722b */ /* 0x001fe2000000001a */
[----:B------:R-:W-:Y:S04]  /*0740*/  LDS.64 R22, [R14+0x200] ;  /* 0x000200000e167984 */ /* 0x000fe80000000a00 */
[----:B------:R-:W-:Y:S03]  /*0750*/  LDS.64 R26, [R14+0x280] ;  /* 0x000280000e1a7984 */ /* 0x000fe60000000a00 */
[----:B------:R-:W-:-:S02]  /*0760*/  DFMA R24, R24, R10, R8 ;  /* 0x0000000a1818722b */ /* 0x000fc40000000008 */
[----:B------:R-:W0:Y:S06]  /*0770*/  LDS.128 R8, [R15+0x20] ;  /* 0x000020000f087984 */ /* 0x000e2c0000000c00 */
[----:B0-----:R-:W-:Y:S01]  /*0780*/  DFMA R8, R8, R22, R24 ;  /* 0x000000160808722b */ /* 0x001fe20000000018 */
[----:B------:R-:W-:Y:S04]  /*0790*/  LDS.64 R22, [R14+0x300] ;  /* 0x000300000e167984 */ /* 0x000fe80000000a00 */
[----:B------:R0:W-:Y:S03]  /*07a0*/  LDS.64 R24, [R14+0x380] ;  /* 0x000380000e187984 */ /* 0x0001e60000000a00 */
[----:B------:R-:W-:-:S02]  /*07b0*/  DFMA R26, R26, R10, R8 ;  /* 0x0000000a1a1a722b */ /* 0x000fc40000000008 */
[----:B------:R1:W2:Y:S01]  /*07c0*/  LDS.128 R8, [R15+0x30] ;  /* 0x000030000f087984 */ /* 0x0002a20000000c00 */
[----:B0-----:R-:W-:Y:S02]  /*07d0*/  VIADD R14, R14, 0x800 ;  /* 0x000008000e0e7836 */ /* 0x001fe40000000000 */
[----:B-1----:R-:W-:-:S03]  /*07e0*/  VIADD R15, R15, 0x80 ;  /* 0x000000800f0f7836 */ /* 0x002fc60000000000 */
[----:B--2---:R-:W-:-:S08]  /*07f0*/  DFMA R8, R8, R22, R26 ;  /* 0x000000160808722b */ /* 0x004fd0000000001a */
[----:B------:R-:W-:Y:S01]  /*0800*/  DFMA R24, R24, R10, R8 ;  /* 0x0000000a1818722b */ /* 0x000fe20000000008 */
[----:B------:R-:W-:Y:S10]  /*0810*/  @P0 BRA `(.L_x_2) ;  /* 0xfffffffc004c0947 */ /* 0x000ff4000383ffff */
[----:B------:R-:W-:-:S07]  /*0820*/  IMAD.MOV.U32 R21, RZ, RZ, R12 ;  /* 0x000000ffff157224 */ /* 0x000fce00078e000c */
.L_x_1:
[----:B------:R-:W-:-:S13]  /*0830*/  ISETP.NE.AND P0, PT, R16, RZ, PT ;  /* 0x000000ff1000720c */ /* 0x000fda0003f05270 */
[----:B------:R-:W-:Y:S05]  /*0840*/  @!P0 BRA `(.L_x_3) ;  /* 0x0000000000ec8947 */ /* 0x000fea0003800000 */
[----:B------:R-:W-:Y:S01]  /*0850*/  VIADD R8, R16, 0xffffffff ;  /* 0xffffffff10087836 */ /* 0x000fe20000000000 */
[----:B------:R-:W-:-:S04]  /*0860*/  ISETP.NE.AND P1, PT, R7, RZ, PT ;  /* 0x000000ff0700720c */ /* 0x000fc80003f25270 */
[----:B------:R-:W-:-:S13]  /*0870*/  ISETP.GE.U32.AND P0, PT, R8, 0x7, PT ;  /* 0x000000070800780c */ /* 0x000fda0003f06070 */
[----:B------:R-:W-:Y:S05]  /*0880*/  @!P0 BRA `(.L_x_4) ;  /* 0x00000000005c8947 */ /* 0x000fea0003800000 */
[C---:B------:R-:W-:Y:S01]  /*0890*/  LEA R22, R21.reuse, R17, 0x7 ;  /* 0x0000001115167211 */ /* 0x040fe200078e38ff */
[C---:B0-----:R-:W-:Y:S02]  /*08a0*/  IMAD R23, R21.reuse, 0x8, R18 ;  /* 0x0000000815177824 */ /* 0x041fe400078e0212 */
[----:B------:R-:W-:Y:S02]  /*08b0*/  VIADD R21, R21, 0x8 ;  /* 0x0000000815157836 */ /* 0x000fe40000000000 */
[----:B------:R-:W-:Y:S04]  /*08c0*/  LDS.64 R14, [R22] ;  /* 0x00000000160e7984 */ /* 0x000fe80000000a00 */
[----:B------:R-:W0:Y:S04]  /*08d0*/  LDS.128 R8, [R23] ;  /* 0x0000000017087984 */ /* 0x000e280000000c00 */
[----:B------:R-:W1:Y:S04]  /*08e0*/  LDS.64 R12, [R22+0x80] ;  /* 0x00008000160c7984 */ /* 0x000e680000000a00 */
[----:B------:R-:W-:Y:S01]  /*08f0*/  LDS.64 R26, [R22+0x200] ;  /* 0x00020000161a7984 */ /* 0x000fe20000000a00 */
[----:B0-----:R-:W-:-:S03]  /*0900*/  DFMA R24, R8, R14, R24 ;  /* 0x0000000e0818722b */ /* 0x001fc60000000018 */
[----:B------:R-:W-:Y:S05]  /*0910*/  LDS.64 R14, [R22+0x100] ;  /* 0x00010000160e7984 */ /* 0x000fea0000000a00 */
[----:B-1----:R-:W-:Y:S01]  /*0920*/  DFMA R24, R12, R10, R24 ;  /* 0x0000000a0c18722b */ /* 0x002fe20000000018 */
[----:B------:R-:W0:Y:S04]  /*0930*/  LDS.128 R8, [R23+0x10] ;  /* 0x0000100017087984 */ /* 0x000e280000000c00 */
[----:B------:R-:W1:Y:S03]  /*0940*/  LDS.64 R12, [R22+0x180] ;  /* 0x00018000160c7984 */ /* 0x000e660000000a00 */
[----:B0-----:R-:W-:-:S02]  /*0950*/  DFMA R8, R8, R14, R24 ;  /* 0x0000000e0808722b */ /* 0x001fc40000000018 */
[----:B------:R-:W-:Y:S06]  /*0960*/  LDS.64 R24, [R22+0x280] ;  /* 0x0002800016187984 */ /* 0x000fec0000000a00 */
[----:B-1----:R-:W-:Y:S02]  /*0970*/  DFMA R12, R12, R10, R8 ;  /* 0x0000000a0c0c722b */ /* 0x002fe40000000008 */
[----:B------:R-:W0:Y:S06]  /*0980*/  LDS.128 R8, [R23+0x20] ;  /* 0x0000200017087984 */ /* 0x000e2c0000000c00 */
[----:B0-----:R-:W-:Y:S01]  /*0990*/  DFMA R26, R8, R26, R12 ;  /* 0x0000001a081a722b */ /* 0x001fe2000000000c */
[----:B------:R-:W-:Y:S04]  /*09a0*/  LDS.64 R8, [R22+0x300] ;  /* 0x0003000016087984 */ /* 0x000fe80000000a00 */
[----:B------:R-:W0:Y:S03]  /*09b0*/  LDS.128 R12, [R23+0x30] ;  /* 0x00003000170c7984 */ /* 0x000e260000000c00 */
[----:B------:R-:W-:Y:S01]  /*09c0*/  DFMA R10, R24, R10, R26 ;  /* 0x0000000a180a722b */ /* 0x000fe2000000001a */
[----:B------:R-:W1:Y:S07]  /*09d0*/  LDS.64 R24, [R22+0x380] ;  /* 0x0003800016187984 */ /* 0x000e6e0000000a00 */
[----:B0-----:R-:W-:-:S08]  /*09e0*/  DFMA R8, R12, R8, R10 ;  /* 0x000000080c08722b */ /* 0x001fd0000000000a */
[----:B-1----:R-:W-:-:S11]  /*09f0*/  DFMA R24, R24, R14, R8 ;  /* 0x0000000e1818722b */ /* 0x002fd60000000008 */
.L_x_4:
[----:B------:R-:W-:Y:S05]  /*0a00*/  @!P1 BRA `(.L_x_3) ;  /* 0x00000000007c9947 */ /* 0x000fea0003800000 */
[----:B------:R-:W-:Y:S01]  /*0a10*/  VIADD R8, R7, 0xffffffff ;  /* 0xffffffff07087836 */ /* 0x000fe20000000000 */
[----:B------:R-:W-:-:S04]  /*0a20*/  ISETP.NE.AND P1, PT, R6, RZ, PT ;  /* 0x000000ff0600720c */ /* 0x000fc80003f25270 */
[----:B------:R-:W-:-:S13]  /*0a30*/  ISETP.GE.U32.AND P0, PT, R8, 0x3, PT ;  /* 0x000000030800780c */ /* 0x000fda0003f06070 */
[----:B------:R-:W-:Y:S05]  /*0a40*/  @!P0 BRA `(.L_x_5) ;  /* 0x0000000000348947 */ /* 0x000fea0003800000 */
[C---:B------:R-:W-:Y:S01]  /*0a50*/  IMAD R26, R21.reuse, 0x80, R17 ;  /* 0x00000080151a7824 */ /* 0x040fe200078e0211 */
[C---:B0-----:R-:W-:Y:S01]  /*0a60*/  LEA R27, R21.reuse, R18, 0x3 ;  /* 0x00000012151b7211 */ /* 0x041fe200078e18ff */
[----:B------:R-:W-:-:S03]  /*0a70*/  VIADD R21, R21, 0x4 ;  /* 0x0000000415157836 */ /* 0x000fc60000000000 */
[----:B------:R-:W-:Y:S04]  /*0a80*/  LDS.64 R12, [R26] ;  /* 0x000000001a0c7984 */ /* 0x000fe80000000a00 */
[----:B------:R-:W0:Y:S04]  /*0a90*/  LDS.128 R8, [R27] ;  /* 0x000000001b087984 */ /* 0x000e280000000c00 */
[----:B------:R-:W1:Y:S01]  /*0aa0*/  LDS.64 R22, [R26+0x80] ;  /* 0x000080001a167984 */ /* 0x000e620000000a00 */
[----:B0-----:R-:W-:-:S03]  /*0ab0*/  DFMA R24, R8, R12, R24 ;  /* 0x0000000c0818722b */ /* 0x001fc60000000018 */
[----:B------:R-:W-:Y:S04]  /*0ac0*/  LDS.64 R8, [R26+0x100] ;  /* 0x000100001a087984 */ /* 0x000fe80000000a00 */
[----:B------:R-:W0:Y:S01]  /*0ad0*/  LDS.128 R12, [R27+0x10] ;  /* 0x000010001b0c7984 */ /* 0x000e220000000c00 */
[----:B-1----:R-:W-:-:S03]  /*0ae0*/  DFMA R10, R22, R10, R24 ;  /* 0x0000000a160a722b */ /* 0x002fc60000000018 */
[----:B------:R-:W1:Y:S05]  /*0af0*/  LDS.64 R24, [R26+0x180] ;  /* 0x000180001a187984 */ /* 0x000e6a0000000a00 */
[----:B0-----:R-:W-:-:S08]  /*0b00*/  DFMA R8, R12, R8, R10 ;  /* 0x000000080c08722b */ /* 0x001fd0000000000a */
[----:B-1----:R-:W-:-:S11]  /*0b10*/  DFMA R24, R24, R14, R8 ;  /* 0x0000000e1818722b */ /* 0x002fd60000000008 */
.L_x_5:
[----:B------:R-:W-:Y:S05]  /*0b20*/  @!P1 BRA `(.L_x_3) ;  /* 0x0000000000349947 */ /* 0x000fea0003800000 */
[C---:B------:R-:W-:Y:S01]  /*0b30*/  IMAD R22, R21.reuse, 0x80, R17 ;  /* 0x0000008015167824 */ /* 0x040fe200078e0211 */
[----:B------:R-:W-:Y:S01]  /*0b40*/  ISETP.NE.AND P0, PT, R6, 0x1, PT ;  /* 0x000000010600780c */ /* 0x000fe20003f05270 */
[----:B------:R-:W-:-:S03]  /*0b50*/  IMAD R21, R21, 0x8, R18 ;  /* 0x0000000815157824 */ /* 0x000fc600078e0212 */
[----:B------:R-:W-:Y:S04]  /*0b60*/  LDS.64 R12, [R22] ;  /* 0x00000000160c7984 */ /* 0x000fe80000000a00 */
[----:B0-----:R-:W0:Y:S02]  /*0b70*/  LDS.128 R8, [R21] ;  /* 0x0000000015087984 */ /* 0x001e240000000c00 */
[----:B0-----:R-:W-:-:S03]  /*0b80*/  DFMA R24, R8, R12, R24 ;  /* 0x0000000c0818722b */ /* 0x001fc60000000018 */
[----:B------:R-:W-:Y:S08]  /*0b90*/  @!P0 BRA `(.L_x_3) ;  /* 0x0000000000188947 */ /* 0x000ff00003800000 */
[----:B------:R-:W-:Y:S01]  /*0ba0*/  ISETP.NE.AND P0, PT, R6, 0x2, PT ;  /* 0x000000020600780c */ /* 0x000fe20003f05270 */
[----:B------:R-:W0:-:S12]  /*0bb0*/  LDS.64 R14, [R22+0x80] ;  /* 0x00008000160e7984 */ /* 0x000e180000000a00 */
[----:B------:R-:W-:Y:S04]  /*0bc0*/  @P0 LDS.64 R12, [R21+0x10] ;  /* 0x00001000150c0984 */ /* 0x000fe80000000a00 */
[----:B------:R-:W1:Y:S01]  /*0bd0*/  @P0 LDS.64 R8, [R22+0x100] ;  /* 0x0001000016080984 */ /* 0x000e620000000a00 */
[----:B0-----:R-:W-:-:S08]  /*0be0*/  DFMA R24, R14, R10, R24 ;  /* 0x0000000a0e18722b */ /* 0x001fd00000000018 */
[----:B-1----:R-:W-:-:S11]  /*0bf0*/  @P0 DFMA R24, R12, R8, R24 ;  /* 0x000000080c18022b */ /* 0x002fd60000000018 */
.L_x_3:
[----:B------:R-:W-:Y:S01]  /*0c00*/  UIADD3 UR4, UPT, UPT, UR4, 0x1, URZ ;  /* 0x0000000104047890 */ /* 0x000fe2000fffe0ff */
[----:B------:R-:W-:Y:S05]  /*0c10*/  BAR.SYNC.DEFER_BLOCKING 0x0 ;  /* 0x0000000000007b1d */ /* 0x000fea0000010000 */
[----:B------:R-:W-:-:S13]  /*0c20*/  ISETP.NE.AND P0, PT, R4, UR4, PT ;  /* 0x0000000404007c0c */ /* 0x000fda000bf05270 */
[----:B------:R-:W-:Y:S05]  /*0c30*/  @P0 BRA `(.L_x_6) ;  /* 0xfffffff400ac0947 */ /* 0x000fea000383ffff */
.L_x_0:
[----:B------:R-:W-:-:S04]  /*0c40*/  VIMNMX R0, PT, PT, R20, R19, !PT ;  /* 0x0000001314007248 */ /* 0x000fc80007fe0100 */
[----:B------:R-:W-:-:S13]  /*0c50*/  ISETP.GE.AND P0, PT, R0, UR10, PT ;  /* 0x0000000a00007c0c */ /* 0x000fda000bf06270 */
[----:B------:R-:W-:Y:S05]  /*0c60*/  @P0 EXIT ;  /* 0x000000000000094d */ /* 0x000fea0003800000 */
[----:B------:R-:W1:Y:S01]  /*0c70*/  LDC.64 R2, c[0x0][0x390] ;  /* 0x0000e400ff027b82 */ /* 0x000e620000000a00 */
[----:B------:R-:W-:-:S04]  /*0c80*/  IMAD R19, R19, UR10, R20 ;  /* 0x0000000a13137c24 */ /* 0x000fc8000f8e0214 */
[----:B-1----:R-:W-:-:S05]  /*0c90*/  IMAD.WIDE R2, R19, 0x8, R2 ;  /* 0x0000000813027825 */ /* 0x002fca00078e0202 */
[----:B------:R-:W-:Y:S01]  /*0ca0*/  STG.E.64 desc[UR8][R2.64], R24 ;  /* 0x0000001802007986 */ /* 0x000fe2000c101b08 */
[----:B------:R-:W-:Y:S05]  /*0cb0*/  EXIT ;  /* 0x000000000000794d */ /* 0x000fea0003800000 */
.L_x_7:
[----:B------:R-:W-:-:S00]  /*0cc0*/  BRA `(.L_x_7) ;  /* 0xfffffffc00fc7947 */ /* 0x000fc0000383ffff */
[----:B------:R-:W-:-:S00]  /*0cd0*/  NOP ;  /* 0x0000000000007918 */ /* 0x000fc00000000000 */
        /* <DEDUP_REMOVED lines=10> */
.L_x_8:


//--------------------- .nv.shared._Z20matrixMultiplySharedPdS_S_i --------------------------
	.section	.nv.shared._Z20matrixMultiplySharedPdS_S_i,"aw",@nobits
	.sectionflags	@""
	.align	8
.nv.shared._Z20matrixMultiplySharedPdS_S_i:
	.zero		5120


//--------------------- .nv.shared.reserved.0     --------------------------
	.section	.nv.shared.reserved.0,"aw",@nobits
	.weak		__nv_reservedSMEM_offset_0_alias
	.size		__nv_reservedSMEM_offset_0_alias, 0, 64
	.other		__nv_reservedSMEM_offset_0_alias,@"STO_CUDA_RESERVED_SHARED STV_DEFAULT"
__nv_reservedSMEM_offset_0_alias:
	.zero		0
	.zero		64


//--------------------- .nv.constant0._Z20matrixMultiplySharedPdS_S_i --------------------------
	.section	.nv.constant0._Z20matrixMultiplySharedPdS_S_i,"a",@progbits
	.sectionflags	@""
	.align	4
.nv.constant0._Z20matrixMultiplySharedPdS_S_i:
	.zero		924


//--------------------- SYMBOLS --------------------------

	.type		.nv.reservedSmem.offset0,@object
	.size		.nv.reservedSmem.offset0,0x4
	.type		.nv.reservedSmem.cap,@object
	.size		.nv.reservedSmem.cap,0x4
